	.headerflags	@"EF_CUDA_TEXMODE_UNIFIED EF_CUDA_64BIT_ADDRESS EF_CUDA_ACCELERATORS EF_CUDA_SM90 EF_CUDA_VIRTUAL_SM(EF_CUDA_SM90)"
	.elftype	@"ET_EXEC"


//--------------------- .nv.info                  --------------------------
	.section	.nv.info,"",@"SHT_CUDA_INFO"
	.align	4


	//----- nvinfo : EIATTR_REGCOUNT
	.align		4
        /*0000*/ 	.byte	0x04, 0x2f
        /*0002*/ 	.short	(.L_1 - .L_0)
	.align		4
.L_0:
        /*0004*/ 	.word	index@(triton_poi_fused_leaky_relu_3)
        /*0008*/ 	.word	0x00000020


	//----- nvinfo : EIATTR_MIN_STACK_SIZE
	.align		4
.L_1:
        /*000c*/ 	.byte	0x04, 0x12
        /*000e*/ 	.short	(.L_3 - .L_2)
	.align		4
.L_2:
        /*0010*/ 	.word	index@(triton_poi_fused_leaky_relu_3)
        /*0014*/ 	.word	0x00000000


	//----- nvinfo : EIATTR_FRAME_SIZE
	.align		4
.L_3:
        /*0018*/ 	.byte	0x04, 0x11
        /*001a*/ 	.short	(.L_5 - .L_4)
	.align		4
.L_4:
        /*001c*/ 	.word	index@(triton_poi_fused_leaky_relu_3)
        /*0020*/ 	.word	0x00000000


	//----- nvinfo : EIATTR_MIN_STACK_SIZE
	.align		4
.L_5:
        /*0024*/ 	.byte	0x04, 0x12
        /*0026*/ 	.short	(.L_7 - .L_6)
	.align		4
.L_6:
        /*0028*/ 	.word	index@(triton_poi_fused_leaky_relu_3)
        /*002c*/ 	.word	0x00000000
.L_7:


//--------------------- .nv.info.triton_poi_fused_leaky_relu_3 --------------------------
	.section	.nv.info.triton_poi_fused_leaky_relu_3,"",@"SHT_CUDA_INFO"
	.sectionflags	@""
	.align	4


	//----- nvinfo : EIATTR_CUDA_API_VERSION
	.align		4
        /*0000*/ 	.byte	0x04, 0x37
        /*0002*/ 	.short	(.L_9 - .L_8)
.L_8:
        /*0004*/ 	.word	0x0000007c


	//----- nvinfo : EIATTR_KPARAM_INFO
	.align		4
.L_9:
        /*0008*/ 	.byte	0x04, 0x17
        /*000a*/ 	.short	(.L_11 - .L_10)
.L_10:
        /*000c*/ 	.word	0x00000000
        /*0010*/ 	.short	0x0003
        /*0012*/ 	.short	0x0018
        /*0014*/ 	.byte	0x00, 0xf0, 0x11, 0x00


	//----- nvinfo : EIATTR_KPARAM_INFO
	.align		4
.L_11:
        /*0018*/ 	.byte	0x04, 0x17
        /*001a*/ 	.short	(.L_13 - .L_12)
.L_12:
        /*001c*/ 	.word	0x00000000
        /*0020*/ 	.short	0x0002
        /*0022*/ 	.short	0x0010
        /*0024*/ 	.byte	0x00, 0xf4, 0x21, 0x00


	//----- nvinfo : EIATTR_KPARAM_INFO
	.align		4
.L_13:
        /*0028*/ 	.byte	0x04, 0x17
        /*002a*/ 	.short	(.L_15 - .L_14)
.L_14:
        /*002c*/ 	.word	0x00000000
        /*0030*/ 	.short	0x0001
        /*0032*/ 	.short	0x0008
        /*0034*/ 	.byte	0x00, 0xf4, 0x21, 0x00


	//----- nvinfo : EIATTR_KPARAM_INFO
	.align		4
.L_15:
        /*0038*/ 	.byte	0x04, 0x17
        /*003a*/ 	.short	(.L_17 - .L_16)
.L_16:
        /*003c*/ 	.word	0x00000000
        /*0040*/ 	.short	0x0000
        /*0042*/ 	.short	0x0000
        /*0044*/ 	.byte	0x00, 0xf4, 0x21, 0x00


	//----- nvinfo : EIATTR_SPARSE_MMA_MASK
	.align		4
.L_17:
        /*0048*/ 	.byte	0x03, 0x50
        /*004a*/ 	.short	0x0000


	//----- nvinfo : EIATTR_MAXREG_COUNT
	.align		4
        /*004c*/ 	.byte	0x03, 0x1b
        /*004e*/ 	.short	0x00ff


	//----- nvinfo : EIATTR_EXIT_INSTR_OFFSETS
	.align		4
        /*0050*/ 	.byte	0x04, 0x1c
        /*0052*/ 	.short	(.L_19 - .L_18)


	//   ....[0]....
.L_18:
        /*0054*/ 	.word	0x00000da0


	//----- nvinfo : EIATTR_REQNTID
	.align		4
.L_19:
        /*0058*/ 	.byte	0x04, 0x10
        /*005a*/ 	.short	(.L_21 - .L_20)
.L_20:
        /*005c*/ 	.word	0x00000080
        /*0060*/ 	.word	0x00000001
        /*0064*/ 	.word	0x00000001


	//----- nvinfo : EIATTR_CBANK_PARAM_SIZE
	.align		4
.L_21:
        /*0068*/ 	.byte	0x03, 0x19
        /*006a*/ 	.short	0x001c


	//----- nvinfo : EIATTR_PARAM_CBANK
	.align		4
        /*006c*/ 	.byte	0x04, 0x0a
        /*006e*/ 	.short	(.L_23 - .L_22)
	.align		4
.L_22:
        /*0070*/ 	.word	index@(.nv.constant0.triton_poi_fused_leaky_relu_3)
        /*0074*/ 	.short	0x0210
        /*0076*/ 	.short	0x001c


	//----- nvinfo : EIATTR_SW_WAR
	.align		4
.L_23:
        /*0078*/ 	.byte	0x04, 0x36
        /*007a*/ 	.short	(.L_25 - .L_24)
.L_24:
        /*007c*/ 	.word	0x00000008
.L_25:


//--------------------- .nv.callgraph             --------------------------
	.section	.nv.callgraph,"",@"SHT_CUDA_CALLGRAPH"
	.align	4
	.sectionentsize	8
	.align		4
        /*0000*/ 	.word	0x00000000
	.align		4
        /*0004*/ 	.word	0xffffffff
	.align		4
        /*0008*/ 	.word	0x00000000
	.align		4
        /*000c*/ 	.word	0xfffffffe
	.align		4
        /*0010*/ 	.word	0x00000000
	.align		4
        /*0014*/ 	.word	0xfffffffd
	.align		4
        /*0018*/ 	.word	0x00000000
	.align		4
        /*001c*/ 	.word	0xfffffffc


//--------------------- .text.triton_poi_fused_leaky_relu_3 --------------------------
	.section	.text.triton_poi_fused_leaky_relu_3,"ax",@progbits
	.align	128
        .global         triton_poi_fused_leaky_relu_3
        .type           triton_poi_fused_leaky_relu_3,@function
        .size           triton_poi_fused_leaky_relu_3,(.L_x_1 - triton_poi_fused_leaky_relu_3)
        .other          triton_poi_fused_leaky_relu_3,@"STO_CUDA_ENTRY STV_DEFAULT"
triton_poi_fused_leaky_relu_3:
.text.triton_poi_fused_leaky_relu_3:
[----:B------:R-:W-:Y:S01]  /*0000*/  LDC R1, c[0x0][0x28] ;  /* 0x00000a00ff017b82 */ /* 0x000fe20000000800 */
[----:B------:R-:W1:Y:S01]  /*0010*/  S2R R0, SR_TID.X ;  /* 0x0000000000007919 */ /* 0x000e620000002100 */
[----:B------:R-:W-:Y:S01]  /*0020*/  ULDC.64 UR4, c[0x0][0x208] ;  /* 0x0000820000047ab9 */ /* 0x000fe20000000a00 */
[----:B------:R-:W2:Y:S01]  /*0030*/  S2R R3, SR_CTAID.X ;  /* 0x0000000000037919 */ /* 0x000ea20000002500 */
[----:B-1----:R-:W-:Y:S01]  /*0040*/  IMAD.SHL.U32 R0, R0, 0x4, RZ ;  /* 0x0000000400007824 */ /* 0x002fe200078e00ff */
[----:B--2---:R-:W-:-:S04]  /*0050*/  SHF.R.S32.HI R5, RZ, 0x15, R3 ;  /* 0x00000015ff057819 */ /* 0x004fc80000011403 */
[----:B------:R-:W-:Y:S02]  /*0060*/  LOP3.LUT R0, R0, 0x1fc, RZ, 0xc0, !PT ;  /* 0x000001fc00007812 */ /* 0x000fe400078ec0ff */
[----:B------:R-:W-:-:S03]  /*0070*/  SGXT R5, R5, 0x1 ;  /* 0x000000010505781a */ /* 0x000fc60000000200 */
[----:B------:R-:W-:-:S04]  /*0080*/  IMAD R0, R3, 0x400, R0 ;  /* 0x0000040003007824 */ /* 0x000fc800078e0200 */
[C---:B------:R-:W-:Y:S01]  /*0090*/  VIADD R10, R0.reuse, 0x200 ;  /* 0x00000200000a7836 */ /* 0x040fe20000000000 */
[----:B------:R-:W-:Y:S01]  /*00a0*/  SHF.R.S32.HI R7, RZ, 0x1f, R0 ;  /* 0x0000001fff077819 */ /* 0x000fe20000011400 */
[C---:B------:R-:W-:Y:S02]  /*00b0*/  VIADD R2, R0.reuse, 0x1 ;  /* 0x0000000100027836 */ /* 0x040fe40000000000 */
[----:B------:R-:W-:Y:S01]  /*00c0*/  VIADD R6, R0, 0x3 ;  /* 0x0000000300067836 */ /* 0x000fe20000000000 */
[----:B------:R-:W-:Y:S02]  /*00d0*/  LEA.HI R7, R7, R0, RZ, 0x7 ;  /* 0x0000000007077211 */ /* 0x000fe400078f38ff */
[C---:B------:R-:W-:Y:S02]  /*00e0*/  LEA.HI R3, R5.reuse, R10, RZ, 0x7 ;  /* 0x0000000a05037211 */ /* 0x040fe400078f38ff */
[----:B------:R-:W-:Y:S02]  /*00f0*/  SHF.R.S32.HI R9, RZ, 0x7, R7 ;  /* 0x00000007ff097819 */ /* 0x000fe40000011407 */
[----:B------:R-:W-:-:S02]  /*0100*/  LEA.HI R8, R5, R2, RZ, 0x7 ;  /* 0x0000000205087211 */ /* 0x000fc400078f38ff */
[----:B------:R-:W-:Y:S02]  /*0110*/  LEA.HI R4, R9, R9, RZ, 0x7 ;  /* 0x0000000909047211 */ /* 0x000fe400078f38ff */
[----:B------:R-:W-:Y:S02]  /*0120*/  SHF.R.S32.HI R3, RZ, 0x7, R3 ;  /* 0x00000007ff037819 */ /* 0x000fe40000011403 */
[----:B------:R-:W-:Y:S02]  /*0130*/  LOP3.LUT R11, R8, 0xff80, RZ, 0xc0, !PT ;  /* 0x0000ff80080b7812 */ /* 0x000fe400078ec0ff */
[----:B------:R-:W-:Y:S02]  /*0140*/  LOP3.LUT R4, R4, 0xff80, RZ, 0xc0, !PT ;  /* 0x0000ff8004047812 */ /* 0x000fe400078ec0ff */
[----:B------:R-:W-:Y:S01]  /*0150*/  LEA.HI R12, R5, R6, RZ, 0x7 ;  /* 0x00000006050c7211 */ /* 0x000fe200078f38ff */
[----:B------:R-:W-:Y:S01]  /*0160*/  IMAD.IADD R2, R2, 0x1, -R11 ;  /* 0x0000000102027824 */ /* 0x000fe200078e0a0b */
[----:B------:R-:W-:Y:S01]  /*0170*/  LEA.HI R8, R3, R3, RZ, 0x7 ;  /* 0x0000000303087211 */ /* 0x000fe200078f38ff */
[----:B------:R-:W-:Y:S01]  /*0180*/  IMAD.IADD R9, R9, 0x1, -R4 ;  /* 0x0000000109097824 */ /* 0x000fe200078e0a04 */
[----:B------:R-:W-:-:S02]  /*0190*/  LOP3.LUT R11, R12, 0xff80, RZ, 0xc0, !PT ;  /* 0x0000ff800c0b7812 */ /* 0x000fc400078ec0ff */
[----:B------:R-:W-:Y:S02]  /*01a0*/  LOP3.LUT R8, R8, 0xff80, RZ, 0xc0, !PT ;  /* 0x0000ff8008087812 */ /* 0x000fe400078ec0ff */
[----:B------:R-:W-:Y:S01]  /*01b0*/  PRMT R12, R2, 0x5410, R9 ;  /* 0x00005410020c7816 */ /* 0x000fe20000000009 */
[----:B------:R-:W-:Y:S01]  /*01c0*/  IMAD.IADD R6, R6, 0x1, -R11 ;  /* 0x0000000106067824 */ /* 0x000fe200078e0a0b */
[----:B------:R-:W-:Y:S01]  /*01d0*/  LEA.HI R10, R5, R10, RZ, 0xe ;  /* 0x0000000a050a7211 */ /* 0x000fe200078f70ff */
[----:B------:R-:W-:Y:S01]  /*01e0*/  IMAD.IADD R15, R3, 0x1, -R8 ;  /* 0x00000001030f7824 */ /* 0x000fe200078e0a08 */
[----:B------:R-:W-:Y:S02]  /*01f0*/  LOP3.LUT R3, R12, 0xff00ff, RZ, 0xc0, !PT ;  /* 0x00ff00ff0c037812 */ /* 0x000fe400078ec0ff */
[----:B------:R-:W-:Y:S02]  /*0200*/  LOP3.LUT R7, R7, 0x80, RZ, 0xc0, !PT ;  /* 0x0000008007077812 */ /* 0x000fe400078ec0ff */
[----:B------:R-:W-:-:S02]  /*0210*/  PRMT R4, R6, 0x5410, R15 ;  /* 0x0000541006047816 */ /* 0x000fc4000000000f */
[C---:B------:R-:W-:Y:S02]  /*0220*/  PRMT R13, R3.reuse, 0x7732, RZ ;  /* 0x00007732030d7816 */ /* 0x040fe400000000ff */
[----:B------:R-:W-:Y:S02]  /*0230*/  LOP3.LUT R8, R4, 0xff00ff, RZ, 0xc0, !PT ;  /* 0x00ff00ff04087812 */ /* 0x000fe400078ec0ff */
[----:B------:R-:W-:Y:S01]  /*0240*/  LOP3.LUT R11, R3, 0xffff, RZ, 0xc0, !PT ;  /* 0x0000ffff030b7812 */ /* 0x000fe200078ec0ff */
[----:B------:R-:W-:Y:S01]  /*0250*/  IMAD.MOV.U32 R3, RZ, RZ, R13 ;  /* 0x000000ffff037224 */ /* 0x000fe200078e000d */
[C---:B------:R-:W-:Y:S02]  /*0260*/  PRMT R16, R8.reuse, 0x7732, RZ ;  /* 0x0000773208107816 */ /* 0x040fe400000000ff */
[----:B------:R-:W-:Y:S02]  /*0270*/  LOP3.LUT R14, R8, 0xffff, RZ, 0xc0, !PT ;  /* 0x0000ffff080e7812 */ /* 0x000fe400078ec0ff */
[----:B------:R-:W-:Y:S01]  /*0280*/  SHF.R.U32.HI R8, RZ, 0x7, R11 ;  /* 0x00000007ff087819 */ /* 0x000fe2000001160b */
[----:B------:R-:W-:Y:S01]  /*0290*/  IMAD.MOV.U32 R11, RZ, RZ, R16 ;  /* 0x000000ffff0b7224 */ /* 0x000fe200078e0010 */
[----:B------:R-:W-:-:S02]  /*02a0*/  SHF.R.U32.HI R3, RZ, 0x7, R3 ;  /* 0x00000007ff037819 */ /* 0x000fc40000011603 */
[----:B------:R-:W-:Y:S02]  /*02b0*/  SHF.R.U32.HI R14, RZ, 0x7, R14 ;  /* 0x00000007ff0e7819 */ /* 0x000fe4000001160e */
[----:B------:R-:W-:Y:S01]  /*02c0*/  PRMT R13, R8, 0x5410, R3 ;  /* 0x00005410080d7816 */ /* 0x000fe20000000003 */
[----:B------:R-:W-:Y:S01]  /*02d0*/  VIADD R8, R0, 0x2 ;  /* 0x0000000200087836 */ /* 0x000fe20000000000 */
[----:B------:R-:W-:Y:S02]  /*02e0*/  SHF.R.U32.HI R11, RZ, 0x7, R11 ;  /* 0x00000007ff0b7819 */ /* 0x000fe4000001160b */
[C---:B------:R-:W-:Y:S02]  /*02f0*/  LEA.HI R3, R5.reuse, R0, RZ, 0xe ;  /* 0x0000000005037211 */ /* 0x040fe400078f70ff */
[----:B------:R-:W-:Y:S02]  /*0300*/  LEA.HI R5, R5, R8, RZ, 0x7 ;  /* 0x0000000805057211 */ /* 0x000fe400078f38ff */
[----:B------:R-:W-:Y:S01]  /*0310*/  PRMT R17, R14, 0x5410, R11 ;  /* 0x000054100e117816 */ /* 0x000fe2000000000b */
[----:B------:R-:W-:Y:S01]  /*0320*/  VIADD.16x2 R14, R12, R13 ;  /* 0x0000000d0c0e7236 */ /* 0x000fe20000000200 */
[----:B------:R-:W-:-:S02]  /*0330*/  SHF.R.S32.HI R11, RZ, 0xe, R3 ;  /* 0x0000000eff0b7819 */ /* 0x000fc40000011403 */
[----:B------:R-:W-:Y:S01]  /*0340*/  SHF.R.S32.HI R12, RZ, 0xe, R10 ;  /* 0x0000000eff0c7819 */ /* 0x000fe2000001140a */
[----:B------:R-:W-:Y:S01]  /*0350*/  VIADD.16x2 R18, R4, R17 ;  /* 0x0000001104127236 */ /* 0x000fe20000000200 */
[----:B------:R-:W-:Y:S02]  /*0360*/  LOP3.LUT R5, R5, 0x80, RZ, 0xc0, !PT ;  /* 0x0000008005057812 */ /* 0x000fe400078ec0ff */
[----:B------:R-:W-:Y:S02]  /*0370*/  LEA.HI R13, R11, R11, RZ, 0x6 ;  /* 0x0000000b0b0d7211 */ /* 0x000fe400078f30ff */
[----:B------:R-:W-:Y:S01]  /*0380*/  LEA.HI R16, R12, R12, RZ, 0x6 ;  /* 0x0000000c0c107211 */ /* 0x000fe200078f30ff */
[----:B------:R-:W-:Y:S01]  /*0390*/  IMAD.IADD R4, R8, 0x1, -R5 ;  /* 0x0000000108047824 */ /* 0x000fe200078e0a05 */
[----:B------:R-:W-:Y:S02]  /*03a0*/  LOP3.LUT R8, R13, 0x3fffffc0, RZ, 0xc0, !PT ;  /* 0x3fffffc00d087812 */ /* 0x000fe400078ec0ff */
[----:B------:R-:W-:-:S02]  /*03b0*/  LOP3.LUT R17, R16, 0x3fffffc0, RZ, 0xc0, !PT ;  /* 0x3fffffc010117812 */ /* 0x000fc400078ec0ff */
[----:B------:R-:W-:Y:S01]  /*03c0*/  LOP3.LUT R14, R14, 0xfe00fe, RZ, 0xc0, !PT ;  /* 0x00fe00fe0e0e7812 */ /* 0x000fe200078ec0ff */
[----:B------:R-:W-:Y:S01]  /*03d0*/  IMAD.IADD R5, R11, 0x1, -R8 ;  /* 0x000000010b057824 */ /* 0x000fe200078e0a08 */
[----:B------:R-:W-:Y:S01]  /*03e0*/  LOP3.LUT R13, R18, 0xfe00fe, RZ, 0xc0, !PT ;  /* 0x00fe00fe120d7812 */ /* 0x000fe200078ec0ff */
[----:B------:R-:W-:Y:S01]  /*03f0*/  IMAD.IADD R8, R12, 0x1, -R17 ;  /* 0x000000010c087824 */ /* 0x000fe200078e0a11 */
[----:B------:R-:W-:Y:S01]  /*0400*/  LOP3.LUT R17, R6, 0x80, RZ, 0xc0, !PT ;  /* 0x0000008006117812 */ /* 0x000fe200078ec0ff */
[----:B------:R-:W-:Y:S01]  /*0410*/  IMAD.MOV R19, RZ, RZ, -R14 ;  /* 0x000000ffff137224 */ /* 0x000fe200078e0a0e */
[----:B------:R-:W-:Y:S01]  /*0420*/  LOP3.LUT R16, R9, 0xffff, RZ, 0xc0, !PT ;  /* 0x0000ffff09107812 */ /* 0x000fe200078ec0ff */
[----:B------:R-:W-:Y:S01]  /*0430*/  IMAD.MOV R21, RZ, RZ, -R13 ;  /* 0x000000ffff157224 */ /* 0x000fe200078e0a0d */
[----:B------:R-:W-:Y:S02]  /*0440*/  LEA.HI R12, R17, R6, RZ, 0x19 ;  /* 0x00000006110c7211 */ /* 0x000fe400078fc8ff */
[----:B------:R-:W-:-:S02]  /*0450*/  PRMT R17, R14, 0xbb32, RZ ;  /* 0x0000bb320e117816 */ /* 0x000fc400000000ff */
[----:B------:R-:W-:Y:S02]  /*0460*/  LOP3.LUT R14, R15, 0xffff, RZ, 0xc0, !PT ;  /* 0x0000ffff0f0e7812 */ /* 0x000fe400078ec0ff */
[----:B------:R-:W-:Y:S01]  /*0470*/  PRMT R18, R13, 0xbb32, RZ ;  /* 0x0000bb320d127816 */ /* 0x000fe200000000ff */
[----:B------:R-:W-:Y:S01]  /*0480*/  IMAD.MOV R17, RZ, RZ, -R17 ;  /* 0x000000ffff117224 */ /* 0x000fe200078e0a11 */
[----:B------:R-:W-:Y:S02]  /*0490*/  SHF.R.U32.HI R13, RZ, 0x7, R16 ;  /* 0x00000007ff0d7819 */ /* 0x000fe40000011610 */
[----:B------:R-:W-:Y:S01]  /*04a0*/  SHF.R.U32.HI R16, RZ, 0x7, R14 ;  /* 0x00000007ff107819 */ /* 0x000fe2000001160e */
[----:B------:R-:W-:Y:S01]  /*04b0*/  IMAD.MOV R20, RZ, RZ, -R18 ;  /* 0x000000ffff147224 */ /* 0x000fe200078e0a12 */
[----:B------:R-:W-:Y:S02]  /*04c0*/  LOP3.LUT R14, R13, 0x1, RZ, 0xc0, !PT ;  /* 0x000000010d0e7812 */ /* 0x000fe400078ec0ff */
[----:B------:R-:W-:-:S02]  /*04d0*/  LOP3.LUT R11, R2, 0x80, RZ, 0xc0, !PT ;  /* 0x00000080020b7812 */ /* 0x000fc400078ec0ff */
[----:B------:R-:W-:Y:S01]  /*04e0*/  LOP3.LUT R16, R16, 0x1, RZ, 0xc0, !PT ;  /* 0x0000000110107812 */ /* 0x000fe200078ec0ff */
[----:B------:R-:W-:Y:S01]  /*04f0*/  IMAD.IADD R14, R9, 0x1, R14 ;  /* 0x00000001090e7824 */ /* 0x000fe200078e020e */
[----:B------:R-:W-:Y:S02]  /*0500*/  LEA.HI R11, R11, R2, RZ, 0x19 ;  /* 0x000000020b0b7211 */ /* 0x000fe400078fc8ff */
[----:B------:R-:W-:Y:S01]  /*0510*/  PRMT R12, R12, 0x8880, RZ ;  /* 0x000088800c0c7816 */ /* 0x000fe200000000ff */
[----:B------:R-:W-:Y:S01]  /*0520*/  IMAD.IADD R13, R15, 0x1, R16 ;  /* 0x000000010f0d7824 */ /* 0x000fe200078e0210 */
[----:B------:R-:W-:Y:S02]  /*0530*/  PRMT R11, R11, 0x8880, RZ ;  /* 0x000088800b0b7816 */ /* 0x000fe400000000ff */
[----:B------:R-:W-:Y:S02]  /*0540*/  PRMT R14, R14, 0x8880, RZ ;  /* 0x000088800e0e7816 */ /* 0x000fe400000000ff */
[----:B------:R-:W-:-:S02]  /*0550*/  LOP3.LUT R16, R10, 0xffffc000, RZ, 0xc0, !PT ;  /* 0xffffc0000a107812 */ /* 0x000fc400078ec0ff */
[----:B------:R-:W-:Y:S02]  /*0560*/  PRMT R19, R19, 0x7710, RZ ;  /* 0x0000771013137816 */ /* 0x000fe400000000ff */
[----:B------:R-:W-:Y:S02]  /*0570*/  PRMT R18, R17, 0x7710, RZ ;  /* 0x0000771011127816 */ /* 0x000fe400000000ff */
[----:B------:R-:W-:Y:S01]  /*0580*/  PRMT R10, R11, 0x7710, RZ ;  /* 0x000077100b0a7816 */ /* 0x000fe200000000ff */
[----:B------:R-:W-:Y:S01]  /*0590*/  IMAD.IADD R2, R2, 0x1, R19 ;  /* 0x0000000102027824 */ /* 0x000fe200078e0213 */
[----:B------:R-:W-:Y:S01]  /*05a0*/  PRMT R17, R13, 0x8880, RZ ;  /* 0x000088800d117816 */ /* 0x000fe200000000ff */
[----:B------:R-:W-:Y:S01]  /*05b0*/  IMAD.MOV.U32 R13, RZ, RZ, R14 ;  /* 0x000000ffff0d7224 */ /* 0x000fe200078e000e */
[----:B------:R-:W-:Y:S01]  /*05c0*/  PRMT R12, R12, 0x7710, RZ ;  /* 0x000077100c0c7816 */ /* 0x000fe200000000ff */
[----:B------:R-:W-:Y:S01]  /*05d0*/  IMAD.IADD R9, R9, 0x1, R18 ;  /* 0x0000000109097824 */ /* 0x000fe200078e0212 */
[----:B------:R-:W-:-:S02]  /*05e0*/  SHF.R.U32.HI R11, RZ, 0x1, R10 ;  /* 0x00000001ff0b7819 */ /* 0x000fc4000001160a */
[----:B------:R-:W-:Y:S02]  /*05f0*/  SHF.R.U32.HI R14, RZ, 0x1, R12 ;  /* 0x00000001ff0e7819 */ /* 0x000fe4000001160c */
[----:B------:R-:W-:Y:S02]  /*0600*/  SHF.R.S32.HI R12, RZ, 0x1, R17 ;  /* 0x00000001ff0c7819 */ /* 0x000fe40000011411 */
[----:B------:R-:W-:Y:S02]  /*0610*/  SHF.R.S32.HI R10, RZ, 0x1, R13 ;  /* 0x00000001ff0a7819 */ /* 0x000fe4000001140d */
[----:B------:R-:W-:Y:S01]  /*0620*/  LOP3.LUT R13, R11, 0xffff, RZ, 0xc0, !PT ;  /* 0x0000ffff0b0d7812 */ /* 0x000fe200078ec0ff */
[----:B------:R-:W-:Y:S01]  /*0630*/  IMAD.SHL.U32 R11, R2, 0x1000, RZ ;  /* 0x00001000020b7824 */ /* 0x000fe200078e00ff */
[----:B------:R-:W-:Y:S02]  /*0640*/  PRMT R12, R12, 0x9910, RZ ;  /* 0x000099100c0c7816 */ /* 0x000fe400000000ff */
[----:B------:R-:W-:-:S02]  /*0650*/  PRMT R21, R21, 0x7710, RZ ;  /* 0x0000771015157816 */ /* 0x000fc400000000ff */
[----:B------:R-:W-:Y:S02]  /*0660*/  LOP3.LUT R3, R3, 0xffffc000, RZ, 0xc0, !PT ;  /* 0xffffc00003037812 */ /* 0x000fe400078ec0ff */
[----:B------:R-:W-:Y:S01]  /*0670*/  PRMT R10, R10, 0x9910, RZ ;  /* 0x000099100a0a7816 */ /* 0x000fe200000000ff */
[----:B------:R-:W-:Y:S01]  /*0680*/  IMAD.IADD R6, R6, 0x1, R21 ;  /* 0x0000000106067824 */ /* 0x000fe200078e0215 */
[----:B------:R-:W-:Y:S01]  /*0690*/  PRMT R18, R11, 0x9910, RZ ;  /* 0x000099100b127816 */ /* 0x000fe200000000ff */
[----:B------:R-:W-:Y:S01]  /*06a0*/  IMAD.MOV.U32 R11, RZ, RZ, R12 ;  /* 0x000000ffff0b7224 */ /* 0x000fe200078e000c */
[----:B------:R-:W-:Y:S01]  /*06b0*/  LOP3.LUT R14, R14, 0xffff, RZ, 0xc0, !PT ;  /* 0x0000ffff0e0e7812 */ /* 0x000fe200078ec0ff */
[----:B------:R-:W-:Y:S01]  /*06c0*/  IMAD R12, R10, 0x40, R3 ;  /* 0x000000400a0c7824 */ /* 0x000fe200078e0203 */
[----:B------:R-:W-:Y:S01]  /*06d0*/  PRMT R29, R13, 0x8880, RZ ;  /* 0x000088800d1d7816 */ /* 0x000fe200000000ff */
[----:B------:R-:W-:Y:S01]  /*06e0*/  IMAD R27, R11, 0x40, R16 ;  /* 0x000000400b1b7824 */ /* 0x000fe200078e0210 */
[----:B------:R-:W-:Y:S01]  /*06f0*/  PRMT R20, R20, 0x7710, RZ ;  /* 0x0000771014147816 */ /* 0x000fe200000000ff */
[----:B------:R-:W-:Y:S01]  /*0700*/  IMAD.SHL.U32 R13, R6, 0x1000, RZ ;  /* 0x00001000060d7824 */ /* 0x000fe200078e00ff */
[----:B------:R-:W-:-:S02]  /*0710*/  PRMT R17, R14, 0x8880, RZ ;  /* 0x000088800e117816 */ /* 0x000fc400000000ff */
[CC--:B------:R-:W-:Y:S01]  /*0720*/  IADD3 R14, R18.reuse, R29.reuse, R12 ;  /* 0x0000001d120e7210 */ /* 0x0c0fe20007ffe00c */
[----:B------:R-:W-:Y:S01]  /*0730*/  IMAD.IADD R15, R15, 0x1, R20 ;  /* 0x000000010f0f7824 */ /* 0x000fe200078e0214 */
[----:B------:R-:W-:Y:S02]  /*0740*/  IADD3 R29, R18, R29, R27 ;  /* 0x0000001d121d7210 */ /* 0x000fe40007ffe01b */
[----:B------:R-:W-:Y:S01]  /*0750*/  PRMT R18, R13, 0x9910, RZ ;  /* 0x000099100d127816 */ /* 0x000fe200000000ff */
[----:B------:R-:W-:Y:S01]  /*0760*/  IMAD.IADD R13, R0, 0x1, -R7 ;  /* 0x00000001000d7824 */ /* 0x000fe200078e0a07 */
[C---:B------:R-:W-:Y:S01]  /*0770*/  PRMT R20, R9.reuse, 0x8880, RZ ;  /* 0x0000888009147816 */ /* 0x040fe200000000ff */
[----:B------:R-:W-:Y:S01]  /*0780*/  IMAD.SHL.U32 R9, R9, 0x2000, RZ ;  /* 0x0000200009097824 */ /* 0x000fe200078e00ff */
[CC--:B------:R-:W-:Y:S02]  /*0790*/  IADD3 R7, R18.reuse, R17.reuse, R12 ;  /* 0x0000001112077210 */ /* 0x0c0fe40007ffe00c */
[----:B------:R-:W-:Y:S01]  /*07a0*/  IADD3 R27, R18, R17, R27 ;  /* 0x00000011121b7210 */ /* 0x000fe20007ffe01b */
[----:B------:R-:W-:Y:S01]  /*07b0*/  IMAD.MOV.U32 R12, RZ, RZ, R20 ;  /* 0x000000ffff0c7224 */ /* 0x000fe200078e0014 */
[C---:B------:R-:W-:Y:S01]  /*07c0*/  PRMT R19, R15.reuse, 0x8880, RZ ;  /* 0x000088800f137816 */ /* 0x040fe200000000ff */
[----:B------:R-:W-:Y:S01]  /*07d0*/  IMAD.SHL.U32 R15, R15, 0x2000, RZ ;  /* 0x000020000f0f7824 */ /* 0x000fe200078e00ff */
[----:B------:R-:W-:Y:S01]  /*07e0*/  PRMT R18, R13, 0x8880, RZ ;  /* 0x000088800d127816 */ /* 0x000fe200000000ff */
[----:B------:R-:W-:Y:S01]  /*07f0*/  IMAD R17, R5, 0x2, R12 ;  /* 0x0000000205117824 */ /* 0x000fe200078e020c */
[----:B------:R-:W-:Y:S01]  /*0800*/  PRMT R4, R4, 0x8880, RZ ;  /* 0x0000888004047816 */ /* 0x000fe200000000ff */
[----:B------:R-:W-:Y:S01]  /*0810*/  IMAD R8, R8, 0x2, R19 ;  /* 0x0000000208087824 */ /* 0x000fe200078e0213 */
[----:B------:R-:W-:Y:S01]  /*0820*/  PRMT R18, R18, 0x7710, RZ ;  /* 0x0000771012127816 */ /* 0x000fe200000000ff */
[----:B------:R-:W1:Y:S01]  /*0830*/  LDC.64 R12, c[0x0][0x210] ;  /* 0x00008400ff0c7b82 */ /* 0x000e620000000a00 */
[----:B------:R-:W-:-:S02]  /*0840*/  PRMT R19, R4, 0x7710, RZ ;  /* 0x0000771004137816 */ /* 0x000fc400000000ff */
[----:B------:R-:W-:Y:S02]  /*0850*/  SHF.R.U32.HI R18, RZ, 0x1, R18 ;  /* 0x00000001ff127819 */ /* 0x000fe40000011612 */
[----:B------:R-:W-:Y:S02]  /*0860*/  SHF.R.U32.HI R19, RZ, 0x1, R19 ;  /* 0x00000001ff137819 */ /* 0x000fe40000011613 */
[----:B------:R-:W-:Y:S01]  /*0870*/  LOP3.LUT R18, R18, 0xffff, RZ, 0xc0, !PT ;  /* 0x0000ffff12127812 */ /* 0x000fe200078ec0ff */
[----:B------:R-:W2:Y:S01]  /*0880*/  LDC.64 R4, c[0x0][0x218] ;  /* 0x00008600ff047b82 */ /* 0x000ea20000000a00 */
[----:B------:R-:W-:Y:S02]  /*0890*/  PRMT R21, R9, 0x9910, RZ ;  /* 0x0000991009157816 */ /* 0x000fe400000000ff */
[----:B------:R-:W-:Y:S02]  /*08a0*/  PRMT R20, R15, 0x9910, RZ ;  /* 0x000099100f147816 */ /* 0x000fe400000000ff */
[----:B------:R-:W-:-:S02]  /*08b0*/  LOP3.LUT R19, R19, 0xffff, RZ, 0xc0, !PT ;  /* 0x0000ffff13137812 */ /* 0x000fc400078ec0ff */
[----:B------:R-:W-:Y:S01]  /*08c0*/  PRMT R15, R18, 0x8880, RZ ;  /* 0x00008880120f7816 */ /* 0x000fe200000000ff */
[----:B------:R-:W-:Y:S01]  /*08d0*/  IMAD.MOV.U32 R18, RZ, RZ, R21 ;  /* 0x000000ffff127224 */ /* 0x000fe200078e0015 */
[----:B------:R-:W-:Y:S01]  /*08e0*/  PRMT R9, R19, 0x8880, RZ ;  /* 0x0000888013097816 */ /* 0x000fe200000000ff */
[----:B------:R-:W-:Y:S02]  /*08f0*/  IMAD.IADD R16, R16, 0x1, R20 ;  /* 0x0000000110107824 */ /* 0x000fe400078e0214 */
[C---:B------:R-:W-:Y:S02]  /*0900*/  IMAD.IADD R27, R20.reuse, 0x1, R27 ;  /* 0x00000001141b7824 */ /* 0x040fe400078e021b */
[----:B------:R-:W-:Y:S02]  /*0910*/  IMAD.IADD R29, R20, 0x1, R29 ;  /* 0x00000001141d7824 */ /* 0x000fe400078e021d */
[----:B------:R-:W-:Y:S02]  /*0920*/  IMAD.IADD R20, R3, 0x1, R18 ;  /* 0x0000000103147824 */ /* 0x000fe400078e0212 */
[----:B------:R-:W-:-:S02]  /*0930*/  IMAD.MOV.U32 R3, RZ, RZ, R15 ;  /* 0x000000ffff037224 */ /* 0x000fc400078e000f */
[C---:B------:R-:W-:Y:S02]  /*0940*/  IMAD.IADD R21, R18.reuse, 0x1, R14 ;  /* 0x0000000112157824 */ /* 0x040fe400078e020e */
[----:B------:R-:W-:Y:S02]  /*0950*/  IMAD.IADD R19, R18, 0x1, R7 ;  /* 0x0000000112137824 */ /* 0x000fe400078e0207 */
[----:B------:R-:W-:Y:S02]  /*0960*/  IMAD.IADD R14, R9, 0x1, R16 ;  /* 0x00000001090e7824 */ /* 0x000fe400078e0210 */
[C---:B------:R-:W-:Y:S02]  /*0970*/  IMAD.IADD R7, R3.reuse, 0x1, R20 ;  /* 0x0000000103077824 */ /* 0x040fe400078e0214 */
[----:B------:R-:W-:Y:S02]  /*0980*/  IMAD.IADD R16, R3, 0x1, R16 ;  /* 0x0000000103107824 */ /* 0x000fe400078e0210 */
[----:B------:R-:W-:Y:S01]  /*0990*/  IMAD.SHL.U32 R3, R17, 0x2, RZ ;  /* 0x0000000211037824 */ /* 0x000fe200078e00ff */
[----:B------:R-:W-:Y:S01]  /*09a0*/  PRMT R17, R2, 0x8880, RZ ;  /* 0x0000888002117816 */ /* 0x000fe200000000ff */
[----:B------:R-:W-:-:S02]  /*09b0*/  IMAD.IADD R15, R9, 0x1, R20 ;  /* 0x00000001090f7824 */ /* 0x000fc400078e0214 */
[----:B--2---:R-:W-:-:S04]  /*09c0*/  IMAD.WIDE R2, R3, 0x4, R4 ;  /* 0x0000000403027825 */ /* 0x004fc800078e0204 */
[----:B-1----:R-:W-:-:S04]  /*09d0*/  IMAD.WIDE R20, R21, 0x4, R12 ;  /* 0x0000000415147825 */ /* 0x002fc800078e020c */
[----:B------:R-:W-:Y:S02]  /*09e0*/  IMAD.WIDE R24, R17, 0x4, R2 ;  /* 0x0000000411187825 */ /* 0x000fe400078e0202 */
[----:B------:R-:W2:Y:S02]  /*09f0*/  LDG.E.EL R20, desc[UR4][R20.64] ;  /* 0x0000000414147981 */ /* 0x000ea4000c2e1900 */
[----:B------:R-:W-:Y:S02]  /*0a00*/  IMAD.WIDE R18, R19, 0x4, R12 ;  /* 0x0000000413127825 */ /* 0x000fe400078e020c */
[----:B------:R-:W2:Y:S02]  /*0a10*/  LDG.E.EL R25, desc[UR4][R24.64] ;  /* 0x0000000418197981 */ /* 0x000ea4000c2e1900 */
[----:B------:R-:W-:Y:S02]  /*0a20*/  IMAD.SHL.U32 R8, R8, 0x2, RZ ;  /* 0x0000000208087824 */ /* 0x000fe400078e00ff */
[----:B------:R-:W-:-:S02]  /*0a30*/  IMAD R9, R10, 0x40, R15 ;  /* 0x000000400a097824 */ /* 0x000fc400078e020f */
[C---:B------:R-:W-:Y:S01]  /*0a40*/  IMAD R15, R11.reuse, 0x40, R14 ;  /* 0x000000400b0f7824 */ /* 0x040fe200078e020e */
[----:B------:R1:W3:Y:S01]  /*0a50*/  LDG.E.EL R21, desc[UR4][R18.64] ;  /* 0x0000000412157981 */ /* 0x0002e2000c2e1900 */
[----:B------:R-:W-:Y:S02]  /*0a60*/  IMAD R7, R10, 0x40, R7 ;  /* 0x000000400a077824 */ /* 0x000fe400078e0207 */
[----:B------:R-:W-:Y:S02]  /*0a70*/  IMAD R11, R11, 0x40, R16 ;  /* 0x000000400b0b7824 */ /* 0x000fe400078e0210 */
[----:B------:R-:W-:Y:S01]  /*0a80*/  IMAD.WIDE R4, R8, 0x4, R4 ;  /* 0x0000000408047825 */ /* 0x000fe200078e0204 */
[----:B-1----:R-:W-:-:S03]  /*0a90*/  PRMT R19, R6, 0x8880, RZ ;  /* 0x0000888006137816 */ /* 0x002fc600000000ff */
[----:B------:R-:W-:-:S04]  /*0aa0*/  IMAD.WIDE R28, R29, 0x4, R12 ;  /* 0x000000041d1c7825 */ /* 0x000fc800078e020c */
[--C-:B------:R-:W-:Y:S01]  /*0ab0*/  IMAD.WIDE R26, R27, 0x4, R12.reuse ;  /* 0x000000041b1a7825 */ /* 0x100fe200078e020c */
[----:B------:R1:W4:Y:S03]  /*0ac0*/  LDG.E.EL R22, desc[UR4][R28.64] ;  /* 0x000000041c167981 */ /* 0x000326000c2e1900 */
[--C-:B------:R-:W-:Y:S01]  /*0ad0*/  IMAD.WIDE R6, R7, 0x4, R12.reuse ;  /* 0x0000000407067825 */ /* 0x100fe200078e020c */
[----:B------:R-:W5:Y:S03]  /*0ae0*/  LDG.E.EL R23, desc[UR4][R26.64] ;  /* 0x000000041a177981 */ /* 0x000f66000c2e1900 */
[--C-:B------:R-:W-:Y:S02]  /*0af0*/  IMAD.WIDE R8, R9, 0x4, R12.reuse ;  /* 0x0000000409087825 */ /* 0x100fe400078e020c */
[----:B------:R-:W3:Y:S01]  /*0b00*/  LDG.E.EL R6, desc[UR4][R6.64] ;  /* 0x0000000406067981 */ /* 0x000ee2000c2e1900 */
[----:B-1----:R-:W1:Y:S01]  /*0b10*/  LDC.64 R28, c[0x0][0x220] ;  /* 0x00008800ff1c7b82 */ /* 0x002e620000000a00 */
[----:B------:R-:W-:-:S02]  /*0b20*/  IMAD.WIDE R10, R11, 0x4, R12 ;  /* 0x000000040b0a7825 */ /* 0x000fc400078e020c */
[----:B------:R-:W3:Y:S02]  /*0b30*/  LDG.E.EL R8, desc[UR4][R8.64] ;  /* 0x0000000408087981 */ /* 0x000ee4000c2e1900 */
[----:B------:R-:W-:Y:S02]  /*0b40*/  IMAD.WIDE R12, R15, 0x4, R12 ;  /* 0x000000040f0c7825 */ /* 0x000fe400078e020c */
[----:B------:R-:W3:Y:S02]  /*0b50*/  LDG.E.EL R10, desc[UR4][R10.64] ;  /* 0x000000040a0a7981 */ /* 0x000ee4000c2e1900 */
[----:B------:R-:W-:Y:S02]  /*0b60*/  IMAD.WIDE R14, R19, 0x4, R2 ;  /* 0x00000004130e7825 */ /* 0x000fe400078e0202 */
[----:B------:R-:W3:Y:S02]  /*0b70*/  LDG.E.EL R3, desc[UR4][R2.64] ;  /* 0x0000000402037981 */ /* 0x000ee4000c2e1900 */
[----:B------:R-:W-:-:S02]  /*0b80*/  IMAD.WIDE R16, R17, 0x4, R4 ;  /* 0x0000000411107825 */ /* 0x000fc400078e0204 */
[----:B------:R-:W4:Y:S02]  /*0b90*/  LDG.E.EL R14, desc[UR4][R14.64] ;  /* 0x000000040e0e7981 */ /* 0x000f24000c2e1900 */
[----:B------:R-:W-:Y:S02]  /*0ba0*/  IMAD.WIDE R18, R19, 0x4, R4 ;  /* 0x0000000413127825 */ /* 0x000fe400078e0204 */
[----:B------:R-:W5:Y:S04]  /*0bb0*/  LDG.E.EL R17, desc[UR4][R16.64] ;  /* 0x0000000410117981 */ /* 0x000f68000c2e1900 */
[----:B------:R-:W5:Y:S04]  /*0bc0*/  LDG.E.EL R18, desc[UR4][R18.64] ;  /* 0x0000000412127981 */ /* 0x000f68000c2e1900 */
[----:B------:R-:W5:Y:S04]  /*0bd0*/  LDG.E.EL R12, desc[UR4][R12.64] ;  /* 0x000000040c0c7981 */ /* 0x000f68000c2e1900 */
[----:B------:R-:W5:Y:S01]  /*0be0*/  LDG.E.EL R5, desc[UR4][R4.64] ;  /* 0x0000000404057981 */ /* 0x000f62000c2e1900 */
[----:B-1----:R-:W-:Y:S01]  /*0bf0*/  IMAD.WIDE R28, R0, 0x4, R28 ;  /* 0x00000004001c7825 */ /* 0x002fe200078e021c */
[----:B--2---:R-:W-:-:S03]  /*0c00*/  FSETP.GT.AND P6, PT, R20, -R25, PT ;  /* 0x800000191400720b */ /* 0x004fc60003fc4000 */
[----:B------:R-:W-:-:S10]  /*0c10*/  FADD R25, R20, R25 ;  /* 0x0000001914197221 */ /* 0x000fd40000000000 */
[----:B------:R-:W-:Y:S01]  /*0c20*/  @!P6 FMUL R25, R25, 0.10000000149011611938 ;  /* 0x3dcccccd1919e820 */ /* 0x000fe20000400000 */
[-C--:B---3--:R-:W-:Y:S02]  /*0c30*/  FSETP.GT.AND P2, PT, R8, -R3.reuse, PT ;  /* 0x800000030800720b */ /* 0x088fe40003f44000 */
[----:B------:R-:W-:Y:S02]  /*0c40*/  FSETP.GT.AND P1, PT, R6, -R3, PT ;  /* 0x800000030600720b */ /* 0x000fe40003f24000 */
[----:B----4-:R-:W-:Y:S02]  /*0c50*/  FSETP.GT.AND P5, PT, R21, -R14, PT ;  /* 0x8000000e1500720b */ /* 0x010fe40003fa4000 */
[----:B-----5:R-:W-:Y:S02]  /*0c60*/  FSETP.GT.AND P4, PT, R22, -R17, PT ;  /* 0x800000111600720b */ /* 0x020fe40003f84000 */
[----:B------:R-:W-:Y:S02]  /*0c70*/  FSETP.GT.AND P3, PT, R23, -R18, PT ;  /* 0x800000121700720b */ /* 0x000fe40003f64000 */
[----:B------:R-:W-:-:S02]  /*0c80*/  FSETP.GT.AND P0, PT, R12, -R5, PT ;  /* 0x800000050c00720b */ /* 0x000fc40003f04000 */
[----:B------:R-:W-:Y:S01]  /*0c90*/  FSETP.GT.AND P6, PT, R10, -R5, PT ;  /* 0x800000050a00720b */ /* 0x000fe20003fc4000 */
[----:B------:R-:W-:Y:S01]  /*0ca0*/  FADD R19, R23, R18 ;  /* 0x0000001217137221 */ /* 0x000fe20000000000 */
[--C-:B------:R-:W-:Y:S01]  /*0cb0*/  FADD R26, R8, R3.reuse ;  /* 0x00000003081a7221 */ /* 0x100fe20000000000 */
[----:B------:R-:W-:Y:S01]  /*0cc0*/  FADD R24, R6, R3 ;  /* 0x0000000306187221 */ /* 0x000fe20000000000 */
[----:B------:R-:W-:Y:S01]  /*0cd0*/  FADD R27, R21, R14 ;  /* 0x0000000e151b7221 */ /* 0x000fe20000000000 */
[----:B------:R-:W-:Y:S01]  /*0ce0*/  FADD R17, R22, R17 ;  /* 0x0000001116117221 */ /* 0x000fe20000000000 */
[--C-:B------:R-:W-:Y:S01]  /*0cf0*/  FADD R18, R12, R5.reuse ;  /* 0x000000050c127221 */ /* 0x100fe20000000000 */
[----:B------:R-:W-:Y:S01]  /*0d00*/  FADD R16, R10, R5 ;  /* 0x000000050a107221 */ /* 0x000fe20000000000 */
[----:B------:R-:W-:Y:S01]  /*0d10*/  @!P5 FMUL R27, R27, 0.10000000149011611938 ;  /* 0x3dcccccd1b1bd820 */ /* 0x000fe20000400000 */
[----:B------:R-:W-:Y:S01]  /*0d20*/  @!P4 FMUL R17, R17, 0.10000000149011611938 ;  /* 0x3dcccccd1111c820 */ /* 0x000fe20000400000 */
[----:B------:R-:W-:Y:S01]  /*0d30*/  @!P3 FMUL R19, R19, 0.10000000149011611938 ;  /* 0x3dcccccd1313b820 */ /* 0x000fe20000400000 */
[----:B------:R-:W-:Y:S01]  /*0d40*/  @!P2 FMUL R26, R26, 0.10000000149011611938 ;  /* 0x3dcccccd1a1aa820 */ /* 0x000fe20000400000 */
[----:B------:R-:W-:Y:S01]  /*0d50*/  @!P1 FMUL R24, R24, 0.10000000149011611938 ;  /* 0x3dcccccd18189820 */ /* 0x000fe20000400000 */
[----:B------:R-:W-:Y:S01]  /*0d60*/  @!P6 FMUL R16, R16, 0.10000000149011611938 ;  /* 0x3dcccccd1010e820 */ /* 0x000fe20000400000 */
[----:B------:R-:W-:-:S03]  /*0d70*/  @!P0 FMUL R18, R18, 0.10000000149011611938 ;  /* 0x3dcccccd12128820 */ /* 0x000fc60000400000 */
[----:B------:R-:W-:Y:S04]  /*0d80*/  STG.E.128 desc[UR4][R28.64], R24 ;  /* 0x000000181c007986 */ /* 0x000fe8000c101d04 */
[----:B------:R-:W-:Y:S01]  /*0d90*/  STG.E.128 desc[UR4][R28.64+0x800], R16 ;  /* 0x000800101c007986 */ /* 0x000fe2000c101d04 */
[----:B------:R-:W-:Y:S05]  /*0da0*/  EXIT ;  /* 0x000000000000794d */ /* 0x000fea0003800000 */
.L_x_0:
[----:B------:R-:W-:-:S00]  /*0db0*/  BRA `(.L_x_0) ;  /* 0xfffffffc00fc7947 */ /* 0x000fc0000383ffff */
[----:B------:R-:W-:-:S00]  /*0dc0*/  NOP ;  /* 0x0000000000007918 */ /* 0x000fc00000000000 */
        /* <DEDUP_REMOVED lines=11> */
.L_x_1:


//--------------------- .nv.constant0.triton_poi_fused_leaky_relu_3 --------------------------
	.section	.nv.constant0.triton_poi_fused_leaky_relu_3,"a",@progbits
	.sectionflags	@""
	.align	4
.nv.constant0.triton_poi_fused_leaky_relu_3:
	.zero		556
